//
// Generated by NVIDIA NVVM Compiler
//
// Compiler Build ID: CL-36424714
// Cuda compilation tools, release 13.0, V13.0.88
// Based on NVVM 20.0.0
//

.version 9.0
.target sm_100
.address_size 64

	// .globl	_Z13matrixProduct6MatrixS_S_S_S_Pii

.visible .entry _Z13matrixProduct6MatrixS_S_S_S_Pii(
	.param .align 8 .b8 _Z13matrixProduct6MatrixS_S_S_S_Pii_param_0[16],
	.param .align 8 .b8 _Z13matrixProduct6MatrixS_S_S_S_Pii_param_1[16],
	.param .align 8 .b8 _Z13matrixProduct6MatrixS_S_S_S_Pii_param_2[16],
	.param .align 8 .b8 _Z13matrixProduct6MatrixS_S_S_S_Pii_param_3[16],
	.param .align 8 .b8 _Z13matrixProduct6MatrixS_S_S_S_Pii_param_4[16],
	.param .u64 .ptr .align 1 _Z13matrixProduct6MatrixS_S_S_S_Pii_param_5,
	.param .u32 _Z13matrixProduct6MatrixS_S_S_S_Pii_param_6
)
{
	.reg .pred 	%p<12>;
	.reg .b32 	%r<125>;
	.reg .b64 	%rd<54>;

	ld.param.u32 	%r1, [_Z13matrixProduct6MatrixS_S_S_S_Pii_param_0];
	ld.param.u64 	%rd10, [_Z13matrixProduct6MatrixS_S_S_S_Pii_param_4+8];
	ld.param.u64 	%rd11, [_Z13matrixProduct6MatrixS_S_S_S_Pii_param_3+8];
	ld.param.u64 	%rd12, [_Z13matrixProduct6MatrixS_S_S_S_Pii_param_2+8];
	ld.param.u64 	%rd9, [_Z13matrixProduct6MatrixS_S_S_S_Pii_param_1+8];
	ld.param.u64 	%rd13, [_Z13matrixProduct6MatrixS_S_S_S_Pii_param_0+8];
	ld.param.v2.u32 	{%r41, %r42}, [_Z13matrixProduct6MatrixS_S_S_S_Pii_param_1];
	ld.param.u64 	%rd14, [_Z13matrixProduct6MatrixS_S_S_S_Pii_param_5];
	ld.param.u32 	%r43, [_Z13matrixProduct6MatrixS_S_S_S_Pii_param_6];
	cvta.to.global.u64 	%rd1, %rd14;
	cvta.to.global.u64 	%rd2, %rd13;
	cvta.to.global.u64 	%rd3, %rd9;
	cvta.to.global.u64 	%rd4, %rd12;
	cvta.to.global.u64 	%rd5, %rd11;
	cvta.to.global.u64 	%rd6, %rd10;
	setp.lt.s32 	%p1, %r43, 1;
	@%p1 bra 	$L__BB0_16;
	mov.u32 	%r44, %ctaid.x;
	mul.wide.u32 	%rd15, %r44, 4;
	add.s64 	%rd7, %rd1, %rd15;
	ld.global.u32 	%r109, [%rd7];
	add.s32 	%r4, %r1, 1;
	setp.gt.s32 	%p2, %r1, -1;
	add.s32 	%r5, %r41, 1;
	@%p2 bra 	$L__BB0_3;
$L__BB0_2:
	div.s32 	%r103, %r109, %r4;
	mul.lo.s32 	%r104, %r103, %r4;
	sub.s32 	%r105, %r109, %r104;
	mul.wide.s32 	%rd50, %r109, 4;
	add.s64 	%rd51, %rd4, %rd50;
	mov.b32 	%r106, 0;
	st.global.u32 	[%rd51], %r106;
	add.s64 	%rd52, %rd5, %rd50;
	st.global.u32 	[%rd52], %r103;
	add.s64 	%rd53, %rd6, %rd50;
	st.global.u32 	[%rd53], %r105;
	add.s32 	%r109, %r109, 1;
	ld.global.u32 	%r107, [%rd7];
	add.s32 	%r108, %r107, %r43;
	setp.lt.s32 	%p11, %r109, %r108;
	@%p11 bra 	$L__BB0_2;
	bra.uni 	$L__BB0_16;
$L__BB0_3:
	and.b32  	%r8, %r4, 7;
	and.b32  	%r9, %r4, -8;
	and.b32  	%r10, %r1, 3;
	neg.s32 	%r11, %r9;
	shl.b32 	%r45, %r41, 3;
	add.s32 	%r12, %r45, 8;
	add.s64 	%rd8, %rd2, 16;
	mul.wide.s32 	%rd40, %r5, 4;
$L__BB0_4:
	setp.lt.u32 	%p3, %r1, 7;
	div.s32 	%r14, %r109, %r4;
	mul.lo.s32 	%r16, %r14, %r4;
	sub.s32 	%r15, %r109, %r16;
	mov.b32 	%r124, 0;
	mov.u32 	%r120, %r124;
	@%p3 bra 	$L__BB0_7;
	mov.b32 	%r124, 0;
	mov.u32 	%r111, %r16;
	mov.u32 	%r112, %r15;
	mov.u32 	%r113, %r11;
$L__BB0_6:
	.pragma "nounroll";
	mul.wide.s32 	%rd16, %r111, 4;
	add.s64 	%rd17, %rd8, %rd16;
	ld.global.u32 	%r49, [%rd17+-16];
	mul.wide.s32 	%rd18, %r112, 4;
	add.s64 	%rd19, %rd3, %rd18;
	ld.global.u32 	%r50, [%rd19];
	mad.lo.s32 	%r51, %r50, %r49, %r124;
	ld.global.u32 	%r52, [%rd17+-12];
	mul.wide.s32 	%rd20, %r5, 4;
	add.s64 	%rd21, %rd19, %rd20;
	ld.global.u32 	%r53, [%rd21];
	mad.lo.s32 	%r54, %r53, %r52, %r51;
	ld.global.u32 	%r55, [%rd17+-8];
	add.s64 	%rd22, %rd21, %rd20;
	ld.global.u32 	%r56, [%rd22];
	mad.lo.s32 	%r57, %r56, %r55, %r54;
	ld.global.u32 	%r58, [%rd17+-4];
	add.s64 	%rd23, %rd22, %rd20;
	ld.global.u32 	%r59, [%rd23];
	mad.lo.s32 	%r60, %r59, %r58, %r57;
	ld.global.u32 	%r61, [%rd17];
	add.s64 	%rd24, %rd23, %rd20;
	ld.global.u32 	%r62, [%rd24];
	mad.lo.s32 	%r63, %r62, %r61, %r60;
	ld.global.u32 	%r64, [%rd17+4];
	add.s64 	%rd25, %rd24, %rd20;
	ld.global.u32 	%r65, [%rd25];
	mad.lo.s32 	%r66, %r65, %r64, %r63;
	ld.global.u32 	%r67, [%rd17+8];
	add.s64 	%rd26, %rd25, %rd20;
	ld.global.u32 	%r68, [%rd26];
	mad.lo.s32 	%r69, %r68, %r67, %r66;
	ld.global.u32 	%r70, [%rd17+12];
	add.s64 	%rd27, %rd26, %rd20;
	ld.global.u32 	%r71, [%rd27];
	mad.lo.s32 	%r124, %r71, %r70, %r69;
	add.s32 	%r113, %r113, 8;
	add.s32 	%r112, %r112, %r12;
	add.s32 	%r111, %r111, 8;
	setp.ne.s32 	%p4, %r113, 0;
	mov.u32 	%r120, %r9;
	@%p4 bra 	$L__BB0_6;
$L__BB0_7:
	setp.eq.s32 	%p5, %r8, 0;
	@%p5 bra 	$L__BB0_15;
	add.s32 	%r73, %r8, -1;
	setp.lt.u32 	%p6, %r73, 3;
	@%p6 bra 	$L__BB0_10;
	add.s32 	%r74, %r120, %r16;
	mul.wide.s32 	%rd28, %r74, 4;
	add.s64 	%rd29, %rd2, %rd28;
	ld.global.u32 	%r75, [%rd29];
	mad.lo.s32 	%r76, %r120, %r5, %r15;
	mul.wide.s32 	%rd30, %r76, 4;
	add.s64 	%rd31, %rd3, %rd30;
	ld.global.u32 	%r77, [%rd31];
	mad.lo.s32 	%r78, %r77, %r75, %r124;
	ld.global.u32 	%r79, [%rd29+4];
	mul.wide.s32 	%rd32, %r5, 4;
	add.s64 	%rd33, %rd31, %rd32;
	ld.global.u32 	%r80, [%rd33];
	mad.lo.s32 	%r81, %r80, %r79, %r78;
	ld.global.u32 	%r82, [%rd29+8];
	add.s64 	%rd34, %rd33, %rd32;
	ld.global.u32 	%r83, [%rd34];
	mad.lo.s32 	%r84, %r83, %r82, %r81;
	ld.global.u32 	%r85, [%rd29+12];
	add.s64 	%rd35, %rd34, %rd32;
	ld.global.u32 	%r86, [%rd35];
	mad.lo.s32 	%r124, %r86, %r85, %r84;
	add.s32 	%r120, %r120, 4;
$L__BB0_10:
	and.b32  	%r87, %r4, 3;
	setp.eq.s32 	%p7, %r87, 0;
	@%p7 bra 	$L__BB0_15;
	setp.eq.s32 	%p8, %r10, 0;
	@%p8 bra 	$L__BB0_13;
	add.s32 	%r89, %r120, %r16;
	mul.wide.s32 	%rd36, %r89, 4;
	add.s64 	%rd37, %rd2, %rd36;
	ld.global.u32 	%r90, [%rd37];
	mad.lo.s32 	%r91, %r120, %r5, %r15;
	mul.wide.s32 	%rd38, %r91, 4;
	add.s64 	%rd39, %rd3, %rd38;
	ld.global.u32 	%r92, [%rd39];
	mad.lo.s32 	%r93, %r92, %r90, %r124;
	ld.global.u32 	%r94, [%rd37+4];
	add.s64 	%rd41, %rd39, %rd40;
	ld.global.u32 	%r95, [%rd41];
	mad.lo.s32 	%r124, %r95, %r94, %r93;
	add.s32 	%r120, %r120, 2;
$L__BB0_13:
	and.b32  	%r96, %r1, 1;
	setp.eq.b32 	%p9, %r96, 1;
	@%p9 bra 	$L__BB0_15;
	add.s32 	%r97, %r120, %r16;
	mul.wide.s32 	%rd42, %r97, 4;
	add.s64 	%rd43, %rd2, %rd42;
	ld.global.u32 	%r98, [%rd43];
	mad.lo.s32 	%r99, %r120, %r5, %r15;
	mul.wide.s32 	%rd44, %r99, 4;
	add.s64 	%rd45, %rd3, %rd44;
	ld.global.u32 	%r100, [%rd45];
	mad.lo.s32 	%r124, %r100, %r98, %r124;
$L__BB0_15:
	mul.wide.s32 	%rd46, %r109, 4;
	add.s64 	%rd47, %rd4, %rd46;
	st.global.u32 	[%rd47], %r124;
	add.s64 	%rd48, %rd5, %rd46;
	st.global.u32 	[%rd48], %r14;
	add.s64 	%rd49, %rd6, %rd46;
	st.global.u32 	[%rd49], %r15;
	add.s32 	%r109, %r109, 1;
	ld.global.u32 	%r101, [%rd7];
	add.s32 	%r102, %r101, %r43;
	setp.lt.s32 	%p10, %r109, %r102;
	@%p10 bra 	$L__BB0_4;
$L__BB0_16:
	ret;

}


// ===== COMPILED SASS (sm_100) =====

	.target	sm_100

	.elftype	@"ET_EXEC"


//--------------------- .note.nv.tkinfo           --------------------------
	.section	.note.nv.tkinfo,"",@"SHT_NOTE"
	.sectionflags	@"SHF_NOTE_NV_TKINFO"
	.tkinfo
        /*0018*/ 	.word	0x00000002
        /*0030*/ 	.string	""
        /*0030*/ 	.string	"ptxas"
        /*0030*/ 	.string	"Cuda compilation tools, release 13.0, V13.0.88"
        /*0030*/ 	.string	"Build cuda_13.0.r13.0/compiler.36424714_0"
        /*0030*/ 	.string	"-arch sm_100 -m 64 "



//--------------------- .note.nv.cuinfo           --------------------------
	.section	.note.nv.cuinfo,"",@"SHT_NOTE"
	.sectionflags	@"SHF_NOTE_NV_CUINFO"
        /*0018*/ 	.short	0x0002
        /*001a*/ 	.short	0x0064
        /*001c*/ 	.short	0x0082
	.zero		2


//--------------------- .nv.info                  --------------------------
	.section	.nv.info,"",@"SHT_CUDA_INFO"
	.align	4


	//----- nvinfo : EIATTR_REGCOUNT
	.align		4
        /*0000*/ 	.byte	0x04, 0x2f
        /*0002*/ 	.short	(.L_1 - .L_0)
	.align		4
.L_0:
        /*0004*/ 	.word	index@(_Z13matrixProduct6MatrixS_S_S_S_Pii)
        /*0008*/ 	.word	0x00000020


	//----- nvinfo : EIATTR_FRAME_SIZE
	.align		4
.L_1:
        /*000c*/ 	.byte	0x04, 0x11
        /*000e*/ 	.short	(.L_3 - .L_2)
	.align		4
.L_2:
        /*0010*/ 	.word	index@(_Z13matrixProduct6MatrixS_S_S_S_Pii)
        /*0014*/ 	.word	0x00000000


	//----- nvinfo : EIATTR_MIN_STACK_SIZE
	.align		4
.L_3:
        /*0018*/ 	.byte	0x04, 0x12
        /*001a*/ 	.short	(.L_5 - .L_4)
	.align		4
.L_4:
        /*001c*/ 	.word	index@(_Z13matrixProduct6MatrixS_S_S_S_Pii)
        /*0020*/ 	.word	0x00000000
.L_5:


//--------------------- .nv.compat                --------------------------
	.section	.nv.compat,"",@"SHT_CUDA_COMPAT_INFO"
	.align	4
        /*0000*/ 	.byte	0x02, 0x09, 0x00, 0x00, 0x02, 0x02, 0x01, 0x00, 0x02, 0x05, 0x05, 0x00, 0x03, 0x07, 0x01, 0x01
        /*0010*/ 	.byte	0x02, 0x03, 0x00, 0x00, 0x02, 0x06, 0x01, 0x00, 0x04, 0x0b, 0x08, 0x00, 0x09, 0x00, 0x00, 0x00
        /*0020*/ 	.byte	0x00, 0x00, 0x00, 0x00


//--------------------- .nv.info._Z13matrixProduct6MatrixS_S_S_S_Pii --------------------------
	.section	.nv.info._Z13matrixProduct6MatrixS_S_S_S_Pii,"",@"SHT_CUDA_INFO"
	.sectionflags	@""
	.align	4


	//----- nvinfo : EIATTR_CUDA_API_VERSION
	.align		4
        /*0000*/ 	.byte	0x04, 0x37
        /*0002*/ 	.short	(.L_7 - .L_6)
.L_6:
        /*0004*/ 	.word	0x00000082


	//----- nvinfo : EIATTR_KPARAM_INFO
	.align		4
.L_7:
        /*0008*/ 	.byte	0x04, 0x17
        /*000a*/ 	.short	(.L_9 - .L_8)
.L_8:
        /*000c*/ 	.word	0x00000000
        /*0010*/ 	.short	0x0006
        /*0012*/ 	.short	0x0058
        /*0014*/ 	.byte	0x00, 0xf0, 0x11, 0x00


	//----- nvinfo : EIATTR_KPARAM_INFO
	.align		4
.L_9:
        /*0018*/ 	.byte	0x04, 0x17
        /*001a*/ 	.short	(.L_11 - .L_10)
.L_10:
        /*001c*/ 	.word	0x00000000
        /*0020*/ 	.short	0x0005
        /*0022*/ 	.short	0x0050
        /*0024*/ 	.byte	0x00, 0xf5, 0x21, 0x00


	//----- nvinfo : EIATTR_KPARAM_INFO
	.align		4
.L_11:
        /*0028*/ 	.byte	0x04, 0x17
        /*002a*/ 	.short	(.L_13 - .L_12)
.L_12:
        /*002c*/ 	.word	0x00000000
        /*0030*/ 	.short	0x0004
        /*0032*/ 	.short	0x0040
        /*0034*/ 	.byte	0x00, 0xf0, 0x41, 0x00


	//----- nvinfo : EIATTR_KPARAM_INFO
	.align		4
.L_13:
        /*0038*/ 	.byte	0x04, 0x17
        /*003a*/ 	.short	(.L_15 - .L_14)
.L_14:
        /*003c*/ 	.word	0x00000000
        /*0040*/ 	.short	0x0003
        /*0042*/ 	.short	0x0030
        /*0044*/ 	.byte	0x00, 0xf0, 0x41, 0x00


	//----- nvinfo : EIATTR_KPARAM_INFO
	.align		4
.L_15:
        /*0048*/ 	.byte	0x04, 0x17
        /*004a*/ 	.short	(.L_17 - .L_16)
.L_16:
        /*004c*/ 	.word	0x00000000
        /*0050*/ 	.short	0x0002
        /*0052*/ 	.short	0x0020
        /*0054*/ 	.byte	0x00, 0xf0, 0x41, 0x00


	//----- nvinfo : EIATTR_KPARAM_INFO
	.align		4
.L_17:
        /*0058*/ 	.byte	0x04, 0x17
        /*005a*/ 	.short	(.L_19 - .L_18)
.L_18:
        /*005c*/ 	.word	0x00000000
        /*0060*/ 	.short	0x0001
        /*0062*/ 	.short	0x0010
        /*0064*/ 	.byte	0x00, 0xf0, 0x41, 0x00


	//----- nvinfo : EIATTR_KPARAM_INFO
	.align		4
.L_19:
        /*0068*/ 	.byte	0x04, 0x17
        /*006a*/ 	.short	(.L_21 - .L_20)
.L_20:
        /*006c*/ 	.word	0x00000000
        /*0070*/ 	.short	0x0000
        /*0072*/ 	.short	0x0000
        /*0074*/ 	.byte	0x00, 0xf0, 0x41, 0x00


	//----- nvinfo : EIATTR_SPARSE_MMA_MASK
	.align		4
.L_21:
        /*0078*/ 	.byte	0x03, 0x50
        /*007a*/ 	.short	0x0000


	//----- nvinfo : EIATTR_MAXREG_COUNT
	.align		4
        /*007c*/ 	.byte	0x03, 0x1b
        /*007e*/ 	.short	0x00ff


	//----- nvinfo : EIATTR_MERCURY_ISA_VERSION
	.align		4
        /*0080*/ 	.byte	0x03, 0x5f
        /*0082*/ 	.short	0x0101


	//----- nvinfo : EIATTR_VRC_CTA_INIT_COUNT
	.align		4
        /*0084*/ 	.byte	0x02, 0x4a
	.zero		1
	.zero		1


	//----- nvinfo : EIATTR_EXIT_INSTR_OFFSETS
	.align		4
        /*0088*/ 	.byte	0x04, 0x1c
        /*008a*/ 	.short	(.L_23 - .L_22)


	//   ....[0]....
.L_22:
        /*008c*/ 	.word	0x00000030


	//   ....[1]....
        /*0090*/ 	.word	0x000003a0


	//   ....[2]....
        /*0094*/ 	.word	0x00000d50


	//----- nvinfo : EIATTR_CBANK_PARAM_SIZE
	.align		4
.L_23:
        /*0098*/ 	.byte	0x03, 0x19
        /*009a*/ 	.short	0x005c


	//----- nvinfo : EIATTR_PARAM_CBANK
	.align		4
        /*009c*/ 	.byte	0x04, 0x0a
        /*009e*/ 	.short	(.L_25 - .L_24)
	.align		4
.L_24:
        /*00a0*/ 	.word	index@(.nv.constant0._Z13matrixProduct6MatrixS_S_S_S_Pii)
        /*00a4*/ 	.short	0x0380
        /*00a6*/ 	.short	0x005c


	//----- nvinfo : EIATTR_SW_WAR
	.align		4
.L_25:
        /*00a8*/ 	.byte	0x04, 0x36
        /*00aa*/ 	.short	(.L_27 - .L_26)
.L_26:
        /*00ac*/ 	.word	0x00000008
.L_27:


//--------------------- .nv.callgraph             --------------------------
	.section	.nv.callgraph,"",@"SHT_CUDA_CALLGRAPH"
	.align	4
	.sectionentsize	8
	.align		4
        /*0000*/ 	.word	0x00000000
	.align		4
        /*0004*/ 	.word	0xffffffff
	.align		4
        /*0008*/ 	.word	0x00000000
	.align		4
        /*000c*/ 	.word	0xfffffffe
	.align		4
        /*0010*/ 	.word	0x00000000
	.align		4
        /*0014*/ 	.word	0xfffffffd
	.align		4
        /*0018*/ 	.word	0x00000000
	.align		4
        /*001c*/ 	.word	0xfffffffc


//--------------------- .text._Z13matrixProduct6MatrixS_S_S_S_Pii --------------------------
	.section	.text._Z13matrixProduct6MatrixS_S_S_S_Pii,"ax",@progbits
	.align	128
        .global         _Z13matrixProduct6MatrixS_S_S_S_Pii
        .type           _Z13matrixProduct6MatrixS_S_S_S_Pii,@function
        .size           _Z13matrixProduct6MatrixS_S_S_S_Pii,(.L_x_8 - _Z13matrixProduct6MatrixS_S_S_S_Pii)
        .other          _Z13matrixProduct6MatrixS_S_S_S_Pii,@"STO_CUDA_ENTRY STV_DEFAULT"
_Z13matrixProduct6MatrixS_S_S_S_Pii:
.text._Z13matrixProduct6MatrixS_S_S_S_Pii:
[----:B------:R-:W-:Y:S08]  /*0000*/  LDC R1, c[0x0][0x37c] ;  /* 0x0000df00ff017b82 */ /* 0x000ff00000000800 */
[----:B------:R-:W0:Y:S02]  /*0010*/  LDC R0, c[0x0][0x3d8] ;  /* 0x0000f600ff007b82 */ /* 0x000e240000000800 */
[----:B0-----:R-:W-:-:S13]  /*0020*/  ISETP.GE.AND P0, PT, R0, 0x1, PT ;  /* 0x000000010000780c */ /* 0x001fda0003f06270 */
[----:B------:R-:W-:Y:S05]  /*0030*/  @!P0 EXIT ;  /* 0x000000000000894d */ /* 0x000fea0003800000 */
[----:B------:R-:W0:Y:S01]  /*0040*/  S2R R3, SR_CTAID.X ;  /* 0x0000000000037919 */ /* 0x000e220000002500 */
[----:B------:R-:W0:Y:S01]  /*0050*/  LDC.64 R12, c[0x0][0x3d0] ;  /* 0x0000f400ff0c7b82 */ /* 0x000e220000000a00 */
[----:B------:R-:W1:Y:S07]  /*0060*/  LDCU.64 UR6, c[0x0][0x358] ;  /* 0x00006b00ff0677ac */ /* 0x000e6e0008000a00 */
[----:B------:R-:W2:Y:S01]  /*0070*/  LDC R5, c[0x0][0x390] ;  /* 0x0000e400ff057b82 */ /* 0x000ea20000000800 */
[----:B0-----:R-:W-:-:S07]  /*0080*/  IMAD.WIDE.U32 R12, R3, 0x4, R12 ;  /* 0x00000004030c7825 */ /* 0x001fce00078e000c */
[----:B------:R-:W0:Y:S01]  /*0090*/  LDC R3, c[0x0][0x380] ;  /* 0x0000e000ff037b82 */ /* 0x000e220000000800 */
[----:B-1----:R1:W5:Y:S01]  /*00a0*/  LDG.E R0, desc[UR6][R12.64] ;  /* 0x000000060c007981 */ /* 0x002362000c1e1900 */
[----:B--2---:R-:W-:Y:S02]  /*00b0*/  IADD3 R2, PT, PT, R5, 0x1, RZ ;  /* 0x0000000105027810 */ /* 0x004fe40007ffe0ff */
[C---:B0-----:R-:W-:Y:S02]  /*00c0*/  ISETP.GT.AND P0, PT, R3.reuse, -0x1, PT ;  /* 0xffffffff0300780c */ /* 0x041fe40003f04270 */
[----:B------:R-:W-:-:S11]  /*00d0*/  IADD3 R3, PT, PT, R3, 0x1, RZ ;  /* 0x0000000103037810 */ /* 0x000fd60007ffe0ff */
[----:B-1----:R-:W-:Y:S05]  /*00e0*/  @P0 BRA `(.L_x_0) ;  /* 0x0000000000b00947 */ /* 0x002fea0003800000 */
[----:B------:R-:W-:Y:S01]  /*00f0*/  IABS R2, R3 ;  /* 0x0000000300027213 */ /* 0x000fe20000000000 */
[----:B------:R-:W0:Y:S01]  /*0100*/  LDC.64 R4, c[0x0][0x3a8] ;  /* 0x0000ea00ff047b82 */ /* 0x000e220000000a00 */
[----:B------:R-:W-:Y:S01]  /*0110*/  HFMA2 R18, -RZ, RZ, 0, 0 ;  /* 0x00000000ff127431 */ /* 0x000fe200000001ff */
[----:B------:R-:W-:Y:S01]  /*0120*/  ISETP.NE.AND P0, PT, R3, RZ, PT ;  /* 0x000000ff0300720c */ /* 0x000fe20003f05270 */
[----:B------:R-:W1:Y:S01]  /*0130*/  I2F.RP R10, R2 ;  /* 0x00000002000a7306 */ /* 0x000e620000209400 */
[----:B------:R-:W2:Y:S04]  /*0140*/  LDCU UR4, c[0x0][0x3d8] ;  /* 0x00007b00ff0477ac */ /* 0x000ea80008000800 */
[----:B------:R-:W3:Y:S08]  /*0150*/  LDC.64 R6, c[0x0][0x3b8] ;  /* 0x0000ee00ff067b82 */ /* 0x000ef00000000a00 */
[----:B------:R-:W4:Y:S01]  /*0160*/  LDC.64 R8, c[0x0][0x3c8] ;  /* 0x0000f200ff087b82 */ /* 0x000f220000000a00 */
[----:B-1----:R-:W1:Y:S02]  /*0170*/  MUFU.RCP R10, R10 ;  /* 0x0000000a000a7308 */ /* 0x002e640000001000 */
[----:B-1----:R-:W-:-:S06]  /*0180*/  VIADD R19, R10, 0xffffffe ;  /* 0x0ffffffe0a137836 */ /* 0x002fcc0000000000 */
[----:B------:R-:W1:Y:S02]  /*0190*/  F2I.FTZ.U32.TRUNC.NTZ R19, R19 ;  /* 0x0000001300137305 */ /* 0x000e64000021f000 */
[----:B-1----:R-:W-:-:S05]  /*01a0*/  IADD3 R11, PT, PT, RZ, -R19, RZ ;  /* 0x80000013ff0b7210 */ /* 0x002fca0007ffe0ff */
[----:B------:R-:W-:-:S04]  /*01b0*/  IMAD R11, R11, R2, RZ ;  /* 0x000000020b0b7224 */ /* 0x000fc800078e02ff */
[----:B------:R-:W-:Y:S01]  /*01c0*/  IMAD.HI.U32 R18, R19, R11, R18 ;  /* 0x0000000b13127227 */ /* 0x000fe200078e0012 */
[----:B0-234-:R-:W-:-:S07]  /*01d0*/  LOP3.LUT R19, RZ, R3, RZ, 0x33, !PT ;  /* 0x00000003ff137212 */ /* 0x01dfce00078e33ff */
.L_x_1:
[----:B------:R-:W-:Y:S01]  /*01e0*/  IABS R10, R3 ;  /* 0x00000003000a7213 */ /* 0x000fe20000000000 */
[----:B-----5:R-:W-:Y:S01]  /*01f0*/  IMAD.WIDE R16, R0, 0x4, R8 ;  /* 0x0000000400107825 */ /* 0x020fe200078e0208 */
[----:B------:R-:W-:-:S03]  /*0200*/  IABS R11, R0 ;  /* 0x00000000000b7213 */ /* 0x000fc60000000000 */
[----:B------:R-:W-:Y:S02]  /*0210*/  IMAD.MOV R14, RZ, RZ, -R10 ;  /* 0x000000ffff0e7224 */ /* 0x000fe400078e0a0a */
[----:B------:R-:W-:-:S04]  /*0220*/  IMAD.HI.U32 R10, R18, R11, RZ ;  /* 0x0000000b120a7227 */ /* 0x000fc800078e00ff */
[----:B------:R-:W-:Y:S01]  /*0230*/  IMAD R11, R10, R14, R11 ;  /* 0x0000000e0a0b7224 */ /* 0x000fe200078e020b */
[----:B------:R-:W-:-:S04]  /*0240*/  IABS R14, R3 ;  /* 0x00000003000e7213 */ /* 0x000fc80000000000 */
[----:B------:R-:W-:-:S13]  /*0250*/  ISETP.GT.U32.AND P2, PT, R2, R11, PT ;  /* 0x0000000b0200720c */ /* 0x000fda0003f44070 */
[----:B------:R-:W-:Y:S01]  /*0260*/  @!P2 IADD3 R11, PT, PT, R11, -R14, RZ ;  /* 0x8000000e0b0ba210 */ /* 0x000fe20007ffe0ff */
[----:B------:R-:W-:Y:S01]  /*0270*/  IMAD.WIDE R14, R0, 0x4, R6 ;  /* 0x00000004000e7825 */ /* 0x000fe200078e0206 */
[----:B------:R-:W-:Y:S02]  /*0280*/  @!P2 IADD3 R10, PT, PT, R10, 0x1, RZ ;  /* 0x000000010a0aa810 */ /* 0x000fe40007ffe0ff */
[----:B------:R-:W-:Y:S02]  /*0290*/  ISETP.GE.U32.AND P1, PT, R11, R2, PT ;  /* 0x000000020b00720c */ /* 0x000fe40003f26070 */
[----:B------:R-:W-:-:S04]  /*02a0*/  LOP3.LUT R11, R0, R3, RZ, 0x3c, !PT ;  /* 0x00000003000b7212 */ /* 0x000fc800078e3cff */
[----:B------:R-:W-:-:S07]  /*02b0*/  ISETP.GE.AND P3, PT, R11, RZ, PT ;  /* 0x000000ff0b00720c */ /* 0x000fce0003f66270 */
[----:B------:R-:W-:-:S06]  /*02c0*/  @P1 VIADD R10, R10, 0x1 ;  /* 0x000000010a0a1836 */ /* 0x000fcc0000000000 */
[----:B------:R-:W-:-:S04]  /*02d0*/  @!P3 IADD3 R10, PT, PT, -R10, RZ, RZ ;  /* 0x000000ff0a0ab210 */ /* 0x000fc80007ffe1ff */
[----:B------:R-:W-:Y:S01]  /*02e0*/  SEL R21, R19, R10, !P0 ;  /* 0x0000000a13157207 */ /* 0x000fe20004000000 */
[----:B------:R-:W-:-:S03]  /*02f0*/  IMAD.WIDE R10, R0, 0x4, R4 ;  /* 0x00000004000a7825 */ /* 0x000fc600078e0204 */
[----:B------:R-:W-:Y:S02]  /*0300*/  IADD3 R23, PT, PT, -R21, RZ, RZ ;  /* 0x000000ff15177210 */ /* 0x000fe40007ffe1ff */
[----:B------:R0:W-:Y:S03]  /*0310*/  STG.E desc[UR6][R10.64], RZ ;  /* 0x000000ff0a007986 */ /* 0x0001e6000c101906 */
[----:B------:R-:W-:Y:S01]  /*0320*/  IMAD R23, R3, R23, R0 ;  /* 0x0000001703177224 */ /* 0x000fe200078e0200 */
[----:B------:R0:W-:Y:S04]  /*0330*/  STG.E desc[UR6][R14.64], R21 ;  /* 0x000000150e007986 */ /* 0x0001e8000c101906 */
[----:B------:R0:W-:Y:S04]  /*0340*/  STG.E desc[UR6][R16.64], R23 ;  /* 0x0000001710007986 */ /* 0x0001e8000c101906 */
[----:B------:R-:W2:Y:S01]  /*0350*/  LDG.E R20, desc[UR6][R12.64] ;  /* 0x000000060c147981 */ /* 0x000ea2000c1e1900 */
[----:B------:R-:W-:Y:S01]  /*0360*/  VIADD R0, R0, 0x1 ;  /* 0x0000000100007836 */ /* 0x000fe20000000000 */
[----:B--2---:R-:W-:-:S04]  /*0370*/  IADD3 R25, PT, PT, R20, UR4, RZ ;  /* 0x0000000414197c10 */ /* 0x004fc8000fffe0ff */
[----:B------:R-:W-:-:S13]  /*0380*/  ISETP.GE.AND P1, PT, R0, R25, PT ;  /* 0x000000190000720c */ /* 0x000fda0003f26270 */
[----:B0-----:R-:W-:Y:S05]  /*0390*/  @!P1 BRA `(.L_x_1) ;  /* 0xfffffffc00909947 */ /* 0x001fea000383ffff */
[----:B------:R-:W-:Y:S05]  /*03a0*/  EXIT ;  /* 0x000000000000794d */ /* 0x000fea0003800000 */
.L_x_0:
[----:B------:R-:W0:Y:S01]  /*03b0*/  LDCU.64 UR4, c[0x0][0x388] ;  /* 0x00007100ff0477ac */ /* 0x000e220008000a00 */
[----:B------:R-:W-:Y:S02]  /*03c0*/  LOP3.LUT R4, R3, 0xfffffff8, RZ, 0xc0, !PT ;  /* 0xfffffff803047812 */ /* 0x000fe400078ec0ff */
[----:B------:R-:W-:Y:S02]  /*03d0*/  LEA R5, R5, 0x8, 0x3 ;  /* 0x0000000805057811 */ /* 0x000fe400078e18ff */
[----:B------:R-:W-:Y:S02]  /*03e0*/  LOP3.LUT R6, R3, 0x7, RZ, 0xc0, !PT ;  /* 0x0000000703067812 */ /* 0x000fe400078ec0ff */
[----:B------:R-:W-:Y:S01]  /*03f0*/  IADD3 R7, PT, PT, -R4, RZ, RZ ;  /* 0x000000ff04077210 */ /* 0x000fe20007ffe1ff */
[----:B0-----:R-:W-:-:S04]  /*0400*/  UIADD3 UR4, UP0, UPT, UR4, 0x10, URZ ;  /* 0x0000001004047890 */ /* 0x001fc8000ff1e0ff */
[----:B------:R-:W-:-:S12]  /*0410*/  UIADD3.X UR5, UPT, UPT, URZ, UR5, URZ, UP0, !UPT ;  /* 0x00000005ff057290 */ /* 0x000fd800087fe4ff */
.L_x_6:
[-C--:B------:R-:W-:Y:S01]  /*0420*/  IABS R15, R3.reuse ;  /* 0x00000003000f7213 */ /* 0x080fe20000000000 */
[----:B------:R-:W-:Y:S01]  /*0430*/  HFMA2 R23, -RZ, RZ, 0, 0 ;  /* 0x00000000ff177431 */ /* 0x000fe200000001ff */
[----:B-----5:R-:W-:Y:S01]  /*0440*/  IABS R11, R0 ;  /* 0x00000000000b7213 */ /* 0x020fe20000000000 */
[----:B------:R-:W-:Y:S01]  /*0450*/  IMAD.MOV.U32 R20, RZ, RZ, RZ ;  /* 0x000000ffff147224 */ /* 0x000fe200078e00ff */
[----:B------:R-:W0:Y:S01]  /*0460*/  I2F.RP R10, R15 ;  /* 0x0000000f000a7306 */ /* 0x000e220000209400 */
[----:B------:R-:W-:-:S07]  /*0470*/  IABS R16, R3 ;  /* 0x0000000300107213 */ /* 0x000fce0000000000 */
[----:B0-----:R-:W0:Y:S02]  /*0480*/  MUFU.RCP R10, R10 ;  /* 0x0000000a000a7308 */ /* 0x001e240000001000 */
[----:B0-----:R-:W-:-:S06]  /*0490*/  VIADD R8, R10, 0xffffffe ;  /* 0x0ffffffe0a087836 */ /* 0x001fcc0000000000 */
[----:B------:R0:W1:Y:S02]  /*04a0*/  F2I.FTZ.U32.TRUNC.NTZ R9, R8 ;  /* 0x0000000800097305 */ /* 0x000064000021f000 */
[----:B0-----:R-:W-:Y:S02]  /*04b0*/  MOV R8, RZ ;  /* 0x000000ff00087202 */ /* 0x001fe40000000f00 */
[----:B-1----:R-:W-:-:S05]  /*04c0*/  IADD3 R14, PT, PT, RZ, -R9, RZ ;  /* 0x80000009ff0e7210 */ /* 0x002fca0007ffe0ff */
[----:B------:R-:W-:-:S04]  /*04d0*/  IMAD R17, R14, R15, RZ ;  /* 0x0000000f0e117224 */ /* 0x000fc800078e02ff */
[----:B------:R-:W-:-:S04]  /*04e0*/  IMAD.HI.U32 R14, R9, R17, R8 ;  /* 0x00000011090e7227 */ /* 0x000fc800078e0008 */
[----:B------:R-:W-:Y:S02]  /*04f0*/  IMAD.MOV R9, RZ, RZ, -R16 ;  /* 0x000000ffff097224 */ /* 0x000fe400078e0a10 */
[----:B------:R-:W-:-:S04]  /*0500*/  IMAD.HI.U32 R10, R14, R11, RZ ;  /* 0x0000000b0e0a7227 */ /* 0x000fc800078e00ff */
[----:B------:R-:W-:Y:S01]  /*0510*/  IMAD R8, R10, R9, R11 ;  /* 0x000000090a087224 */ /* 0x000fe200078e020b */
[----:B------:R-:W-:-:S04]  /*0520*/  LOP3.LUT R9, R0, R3, RZ, 0x3c, !PT ;  /* 0x0000000300097212 */ /* 0x000fc800078e3cff */
[----:B------:R-:W-:Y:S02]  /*0530*/  ISETP.GT.U32.AND P1, PT, R15, R8, PT ;  /* 0x000000080f00720c */ /* 0x000fe40003f24070 */
[----:B------:R-:W-:-:S11]  /*0540*/  ISETP.GE.AND P2, PT, R9, RZ, PT ;  /* 0x000000ff0900720c */ /* 0x000fd60003f46270 */
[-C--:B------:R-:W-:Y:S02]  /*0550*/  @!P1 IADD3 R8, PT, PT, R8, -R15.reuse, RZ ;  /* 0x8000000f08089210 */ /* 0x080fe40007ffe0ff */
[----:B------:R-:W-:Y:S02]  /*0560*/  @!P1 IADD3 R10, PT, PT, R10, 0x1, RZ ;  /* 0x000000010a0a9810 */ /* 0x000fe40007ffe0ff */
[----:B------:R-:W-:Y:S02]  /*0570*/  ISETP.GE.U32.AND P0, PT, R8, R15, PT ;  /* 0x0000000f0800720c */ /* 0x000fe40003f06070 */
[----:B------:R-:W0:Y:S01]  /*0580*/  LDC R8, c[0x0][0x380] ;  /* 0x0000e000ff087b82 */ /* 0x000e220000000800 */
[----:B------:R-:W-:-:S10]  /*0590*/  ISETP.NE.AND P1, PT, R3, RZ, PT ;  /* 0x000000ff0300720c */ /* 0x000fd40003f25270 */
[----:B------:R-:W-:-:S05]  /*05a0*/  @P0 VIADD R10, R10, 0x1 ;  /* 0x000000010a0a0836 */ /* 0x000fca0000000000 */
[----:B------:R-:W-:Y:S02]  /*05b0*/  @!P2 IADD3 R10, PT, PT, -R10, RZ, RZ ;  /* 0x000000ff0a0aa210 */ /* 0x000fe40007ffe1ff */
[----:B------:R-:W-:-:S05]  /*05c0*/  @!P1 LOP3.LUT R10, RZ, R3, RZ, 0x33, !PT ;  /* 0x00000003ff0a9212 */ /* 0x000fca00078e33ff */
[----:B------:R-:W-:Y:S01]  /*05d0*/  IMAD R9, R3, R10, RZ ;  /* 0x0000000a03097224 */ /* 0x000fe200078e02ff */
[----:B0-----:R-:W-:-:S04]  /*05e0*/  ISETP.GE.U32.AND P0, PT, R8, 0x7, PT ;  /* 0x000000070800780c */ /* 0x001fc80003f06070 */
[----:B------:R-:W-:-:S09]  /*05f0*/  IADD3 R21, PT, PT, -R9, R0, RZ ;  /* 0x0000000009157210 */ /* 0x000fd20007ffe1ff */
[----:B------:R-:W-:Y:S05]  /*0600*/  @!P0 BRA `(.L_x_2) ;  /* 0x0000000000b88947 */ /* 0x000fea0003800000 */
[----:B------:R-:W-:Y:S01]  /*0610*/  MOV R23, RZ ;  /* 0x000000ff00177202 */ /* 0x000fe20000000f00 */
[----:B------:R-:W-:Y:S01]  /*0620*/  IMAD.MOV.U32 R22, RZ, RZ, R21 ;  /* 0x000000ffff167224 */ /* 0x000fe200078e0015 */
[----:B------:R-:W-:Y:S02]  /*0630*/  MOV R11, R9 ;  /* 0x00000009000b7202 */ /* 0x000fe40000000f00 */
[----:B------:R-:W-:-:S07]  /*0640*/  MOV R20, R7 ;  /* 0x0000000700147202 */ /* 0x000fce0000000f00 */
.L_x_3:
[----:B------:R-:W0:Y:S01]  /*0650*/  LDC.64 R16, c[0x0][0x398] ;  /* 0x0000e600ff107b82 */ /* 0x000e220000000a00 */
[----:B------:R-:W-:Y:S02]  /*0660*/  MOV R14, UR4 ;  /* 0x00000004000e7c02 */ /* 0x000fe40008000f00 */
[----:B------:R-:W-:-:S03]  /*0670*/  MOV R15, UR5 ;  /* 0x00000005000f7c02 */ /* 0x000fc60008000f00 */
[----:B------:R-:W-:-:S05]  /*0680*/  IMAD.WIDE R14, R11, 0x4, R14 ;  /* 0x000000040b0e7825 */ /* 0x000fca00078e020e */
[----:B------:R-:W2:Y:S04]  /*0690*/  LDG.E R26, desc[UR6][R14.64+-0x10] ;  /* 0xfffff0060e1a7981 */ /* 0x000ea8000c1e1900 */
[----:B------:R-:W3:Y:S01]  /*06a0*/  LDG.E R28, desc[UR6][R14.64+-0xc] ;  /* 0xfffff4060e1c7981 */ /* 0x000ee2000c1e1900 */
[----:B0-----:R-:W-:-:S05]  /*06b0*/  IMAD.WIDE R16, R22, 0x4, R16 ;  /* 0x0000000416107825 */ /* 0x001fca00078e0210 */
[----:B------:R-:W2:Y:S01]  /*06c0*/  LDG.E R27, desc[UR6][R16.64] ;  /* 0x00000006101b7981 */ /* 0x000ea2000c1e1900 */
[----:B------:R-:W-:-:S05]  /*06d0*/  IMAD.WIDE R18, R2, 0x4, R16 ;  /* 0x0000000402127825 */ /* 0x000fca00078e0210 */
[----:B------:R-:W3:Y:S01]  /*06e0*/  LDG.E R29, desc[UR6][R18.64] ;  /* 0x00000006121d7981 */ /* 0x000ee2000c1e1900 */
[----:B------:R-:W-:-:S03]  /*06f0*/  IMAD.WIDE R24, R2, 0x4, R18 ;  /* 0x0000000402187825 */ /* 0x000fc600078e0212 */
[----:B------:R-:W4:Y:S01]  /*0700*/  LDG.E R18, desc[UR6][R14.64+-0x8] ;  /* 0xfffff8060e127981 */ /* 0x000f22000c1e1900 */
[----:B--2---:R-:W-:-:S03]  /*0710*/  IMAD R16, R26, R27, R23 ;  /* 0x0000001b1a107224 */ /* 0x004fc600078e0217 */
[----:B------:R-:W4:Y:S01]  /*0720*/  LDG.E R23, desc[UR6][R24.64] ;  /* 0x0000000618177981 */ /* 0x000f22000c1e1900 */
[----:B------:R-:W-:-:S04]  /*0730*/  IMAD.WIDE R26, R2, 0x4, R24 ;  /* 0x00000004021a7825 */ /* 0x000fc800078e0218 */
[----:B---3--:R-:W-:Y:S02]  /*0740*/  IMAD R19, R28, R29, R16 ;  /* 0x0000001d1c137224 */ /* 0x008fe400078e0210 */
[----:B------:R-:W2:Y:S04]  /*0750*/  LDG.E R28, desc[UR6][R14.64+-0x4] ;  /* 0xfffffc060e1c7981 */ /* 0x000ea8000c1e1900 */
[----:B------:R-:W2:Y:S01]  /*0760*/  LDG.E R29, desc[UR6][R26.64] ;  /* 0x000000061a1d7981 */ /* 0x000ea2000c1e1900 */
[----:B------:R-:W-:-:S04]  /*0770*/  IMAD.WIDE R16, R2, 0x4, R26 ;  /* 0x0000000402107825 */ /* 0x000fc800078e021a */
[----:B----4-:R-:W-:Y:S02]  /*0780*/  IMAD R23, R18, R23, R19 ;  /* 0x0000001712177224 */ /* 0x010fe400078e0213 */
[C---:B------:R-:W-:Y:S02]  /*0790*/  IMAD.WIDE R18, R2.reuse, 0x4, R16 ;  /* 0x0000000402127825 */ /* 0x040fe400078e0210 */
[----:B------:R-:W3:Y:S02]  /*07a0*/  LDG.E R16, desc[UR6][R16.64] ;  /* 0x0000000610107981 */ /* 0x000ee4000c1e1900 */
[----:B------:R-:W-:-:S04]  /*07b0*/  IMAD.WIDE R24, R2, 0x4, R18 ;  /* 0x0000000402187825 */ /* 0x000fc800078e0212 */
[----:B--2---:R-:W-:Y:S02]  /*07c0*/  IMAD R23, R28, R29, R23 ;  /* 0x0000001d1c177224 */ /* 0x004fe400078e0217 */
[----:B------:R-:W3:Y:S01]  /*07d0*/  LDG.E R29, desc[UR6][R14.64] ;  /* 0x000000060e1d7981 */ /* 0x000ee2000c1e1900 */
[----:B------:R-:W-:-:S03]  /*07e0*/  IMAD.WIDE R26, R2, 0x4, R24 ;  /* 0x00000004021a7825 */ /* 0x000fc600078e0218 */
[----:B------:R-:W2:Y:S04]  /*07f0*/  LDG.E R28, desc[UR6][R18.64] ;  /* 0x00000006121c7981 */ /* 0x000ea8000c1e1900 */
[----:B------:R-:W4:Y:S04]  /*0800*/  LDG.E R17, desc[UR6][R14.64+0x8] ;  /* 0x000008060e117981 */ /* 0x000f28000c1e1900 */
[----:B------:R-:W5:Y:S04]  /*0810*/  LDG.E R26, desc[UR6][R26.64] ;  /* 0x000000061a1a7981 */ /* 0x000f68000c1e1900 */
[----:B------:R-:W2:Y:S04]  /*0820*/  LDG.E R19, desc[UR6][R14.64+0x4] ;  /* 0x000004060e137981 */ /* 0x000ea8000c1e1900 */
[----:B------:R-:W5:Y:S04]  /*0830*/  LDG.E R18, desc[UR6][R14.64+0xc] ;  /* 0x00000c060e127981 */ /* 0x000f68000c1e1900 */
[----:B------:R-:W4:Y:S01]  /*0840*/  LDG.E R14, desc[UR6][R24.64] ;  /* 0x00000006180e7981 */ /* 0x000f22000c1e1900 */
[----:B------:R-:W-:-:S05]  /*0850*/  VIADD R20, R20, 0x8 ;  /* 0x0000000814147836 */ /* 0x000fca0000000000 */
[----:B------:R-:W-:Y:S02]  /*0860*/  ISETP.NE.AND P0, PT, R20, RZ, PT ;  /* 0x000000ff1400720c */ /* 0x000fe40003f05270 */
[----:B------:R-:W-:Y:S02]  /*0870*/  IADD3 R22, PT, PT, R5, R22, RZ ;  /* 0x0000001605167210 */ /* 0x000fe40007ffe0ff */
[----:B------:R-:W-:Y:S01]  /*0880*/  IADD3 R11, PT, PT, R11, 0x8, RZ ;  /* 0x000000080b0b7810 */ /* 0x000fe20007ffe0ff */
[----:B---3--:R-:W-:-:S04]  /*0890*/  IMAD R16, R29, R16, R23 ;  /* 0x000000101d107224 */ /* 0x008fc800078e0217 */
[----:B--2---:R-:W-:-:S04]  /*08a0*/  IMAD R16, R19, R28, R16 ;  /* 0x0000001c13107224 */ /* 0x004fc800078e0210 */
[----:B----4-:R-:W-:-:S04]  /*08b0*/  IMAD R17, R17, R14, R16 ;  /* 0x0000000e11117224 */ /* 0x010fc800078e0210 */
[----:B-----5:R-:W-:Y:S01]  /*08c0*/  IMAD R23, R18, R26, R17 ;  /* 0x0000001a12177224 */ /* 0x020fe200078e0211 */
[----:B------:R-:W-:Y:S06]  /*08d0*/  @P0 BRA `(.L_x_3) ;  /* 0xfffffffc005c0947 */ /* 0x000fec000383ffff */
[----:B------:R-:W-:-:S07]  /*08e0*/  MOV R20, R4 ;  /* 0x0000000400147202 */ /* 0x000fce0000000f00 */
.L_x_2:
[----:B------:R-:W-:-:S13]  /*08f0*/  ISETP.NE.AND P0, PT, R6, RZ, PT ;  /* 0x000000ff0600720c */ /* 0x000fda0003f05270 */
[----:B------:R-:W-:Y:S05]  /*0900*/  @!P0 BRA `(.L_x_4) ;  /* 0x0000000000d48947 */ /* 0x000fea0003800000 */
[----:B------:R-:W-:Y:S01]  /*0910*/  VIADD R11, R6, 0xffffffff ;  /* 0xffffffff060b7836 */ /* 0x000fe20000000000 */
[----:B------:R-:W-:-:S04]  /*0920*/  LOP3.LUT P1, RZ, R3, 0x3, RZ, 0xc0, !PT ;  /* 0x0000000303ff7812 */ /* 0x000fc8000782c0ff */
[----:B------:R-:W-:-:S13]  /*0930*/  ISETP.GE.U32.AND P0, PT, R11, 0x3, PT ;  /* 0x000000030b00780c */ /* 0x000fda0003f06070 */
[----:B------:R-:W-:Y:S05]  /*0940*/  @!P0 BRA `(.L_x_5) ;  /* 0x0000000000588947 */ /* 0x000fea0003800000 */
[----:B------:R-:W0:Y:S01]  /*0950*/  LDC.64 R24, c[0x0][0x398] ;  /* 0x0000e600ff187b82 */ /* 0x000e220000000a00 */
[-C--:B------:R-:W-:Y:S01]  /*0960*/  IMAD R15, R2, R20.reuse, R21 ;  /* 0x00000014020f7224 */ /* 0x080fe200078e0215 */
[----:B------:R-:W-:-:S06]  /*0970*/  IADD3 R11, PT, PT, R9, R20, RZ ;  /* 0x00000014090b7210 */ /* 0x000fcc0007ffe0ff */
[----:B------:R-:W1:Y:S01]  /*0980*/  LDC.64 R18, c[0x0][0x388] ;  /* 0x0000e200ff127b82 */ /* 0x000e620000000a00 */
[----:B0-----:R-:W-:-:S04]  /*0990*/  IMAD.WIDE R24, R15, 0x4, R24 ;  /* 0x000000040f187825 */ /* 0x001fc800078e0218 */
[----:B------:R-:W-:Y:S02]  /*09a0*/  IMAD.WIDE R16, R2, 0x4, R24 ;  /* 0x0000000402107825 */ /* 0x000fe400078e0218 */
[----:B------:R-:W2:Y:S02]  /*09b0*/  LDG.E R24, desc[UR6][R24.64] ;  /* 0x0000000618187981 */ /* 0x000ea4000c1e1900 */
[----:B-1----:R-:W-:-:S04]  /*09c0*/  IMAD.WIDE R18, R11, 0x4, R18 ;  /* 0x000000040b127825 */ /* 0x002fc800078e0212 */
[C---:B------:R-:W-:Y:S01]  /*09d0*/  IMAD.WIDE R14, R2.reuse, 0x4, R16 ;  /* 0x00000004020e7825 */ /* 0x040fe200078e0210 */
[----:B------:R-:W2:Y:S04]  /*09e0*/  LDG.E R22, desc[UR6][R18.64] ;  /* 0x0000000612167981 */ /* 0x000ea8000c1e1900 */
[----:B------:R-:W3:Y:S01]  /*09f0*/  LDG.E R17, desc[UR6][R16.64] ;  /* 0x0000000610117981 */ /* 0x000ee2000c1e1900 */
[----:B------:R-:W-:-:S03]  /*0a00*/  IMAD.WIDE R26, R2, 0x4, R14 ;  /* 0x00000004021a7825 */ /* 0x000fc600078e020e */
[----:B------:R-:W3:Y:S04]  /*0a10*/  LDG.E R28, desc[UR6][R18.64+0x4] ;  /* 0x00000406121c7981 */ /* 0x000ee8000c1e1900 */
[----:B------:R-:W4:Y:S04]  /*0a20*/  LDG.E R11, desc[UR6][R14.64] ;  /* 0x000000060e0b7981 */ /* 0x000f28000c1e1900 */
[----:B------:R-:W4:Y:S04]  /*0a30*/  LDG.E R29, desc[UR6][R18.64+0x8] ;  /* 0x00000806121d7981 */ /* 0x000f28000c1e1900 */
[----:B------:R-:W5:Y:S04]  /*0a40*/  LDG.E R26, desc[UR6][R26.64] ;  /* 0x000000061a1a7981 */ /* 0x000f68000c1e1900 */
[----:B------:R-:W5:Y:S01]  /*0a50*/  LDG.E R14, desc[UR6][R18.64+0xc] ;  /* 0x00000c06120e7981 */ /* 0x000f62000c1e1900 */
[----:B------:R-:W-:Y:S01]  /*0a60*/  IADD3 R20, PT, PT, R20, 0x4, RZ ;  /* 0x0000000414147810 */ /* 0x000fe20007ffe0ff */
[----:B--2---:R-:W-:-:S04]  /*0a70*/  IMAD R22, R22, R24, R23 ;  /* 0x0000001816167224 */ /* 0x004fc800078e0217 */
[----:B---3--:R-:W-:-:S04]  /*0a80*/  IMAD R22, R28, R17, R22 ;  /* 0x000000111c167224 */ /* 0x008fc800078e0216 */
[----:B----4-:R-:W-:-:S04]  /*0a90*/  IMAD R11, R29, R11, R22 ;  /* 0x0000000b1d0b7224 */ /* 0x010fc800078e0216 */
[----:B-----5:R-:W-:-:S07]  /*0aa0*/  IMAD R23, R14, R26, R11 ;  /* 0x0000001a0e177224 */ /* 0x020fce00078e020b */
.L_x_5:
[----:B------:R-:W-:Y:S05]  /*0ab0*/  @!P1 BRA `(.L_x_4) ;  /* 0x0000000000689947 */ /* 0x000fea0003800000 */
[C---:B------:R-:W-:Y:S02]  /*0ac0*/  LOP3.LUT P0, RZ, R8.reuse, 0x3, RZ, 0xc0, !PT ;  /* 0x0000000308ff7812 */ /* 0x040fe4000780c0ff */
[----:B------:R-:W-:-:S04]  /*0ad0*/  LOP3.LUT R8, R8, 0x1, RZ, 0xc0, !PT ;  /* 0x0000000108087812 */ /* 0x000fc800078ec0ff */
[----:B------:R-:W-:-:S07]  /*0ae0*/  ISETP.NE.U32.AND P1, PT, R8, 0x1, PT ;  /* 0x000000010800780c */ /* 0x000fce0003f25070 */
[----:B------:R-:W0:Y:S01]  /*0af0*/  @P0 LDC.64 R18, c[0x0][0x398] ;  /* 0x0000e600ff120b82 */ /* 0x000e220000000a00 */
[-C--:B------:R-:W-:Y:S01]  /*0b00*/  @P0 IMAD R27, R2, R20.reuse, R21 ;  /* 0x00000014021b0224 */ /* 0x080fe200078e0215 */
[----:B------:R-:W-:Y:S01]  /*0b10*/  @P0 IADD3 R11, PT, PT, R9, R20, RZ ;  /* 0x00000014090b0210 */ /* 0x000fe20007ffe0ff */
[----:B------:R-:W-:-:S04]  /*0b20*/  @P0 VIADD R20, R20, 0x2 ;  /* 0x0000000214140836 */ /* 0x000fc80000000000 */
[-C--:B------:R-:W-:Y:S01]  /*0b30*/  @P1 IMAD R29, R2, R20.reuse, R21 ;  /* 0x00000014021d1224 */ /* 0x080fe200078e0215 */
[----:B------:R-:W1:Y:S08]  /*0b40*/  @P0 LDC.64 R24, c[0x0][0x388] ;  /* 0x0000e200ff180b82 */ /* 0x000e700000000a00 */
[----:B------:R-:W2:Y:S08]  /*0b50*/  @P1 LDC.64 R14, c[0x0][0x388] ;  /* 0x0000e200ff0e1b82 */ /* 0x000eb00000000a00 */
[----:B------:R-:W3:Y:S01]  /*0b60*/  @P1 LDC.64 R16, c[0x0][0x398] ;  /* 0x0000e600ff101b82 */ /* 0x000ee20000000a00 */
[----:B0-----:R-:W-:Y:S01]  /*0b70*/  @P0 IMAD.WIDE R18, R27, 0x4, R18 ;  /* 0x000000041b120825 */ /* 0x001fe200078e0212 */
[----:B------:R-:W-:-:S04]  /*0b80*/  @P1 IADD3 R27, PT, PT, R9, R20, RZ ;  /* 0x00000014091b1210 */ /* 0x000fc80007ffe0ff */
[----:B------:R-:W4:Y:S01]  /*0b90*/  @P0 LDG.E R20, desc[UR6][R18.64] ;  /* 0x0000000612140981 */ /* 0x000f22000c1e1900 */
[----:B-1----:R-:W-:-:S04]  /*0ba0*/  @P0 IMAD.WIDE R24, R11, 0x4, R24 ;  /* 0x000000040b180825 */ /* 0x002fc800078e0218 */
[----:B------:R-:W-:Y:S01]  /*0bb0*/  @P0 IMAD.WIDE R8, R2, 0x4, R18 ;  /* 0x0000000402080825 */ /* 0x000fe200078e0212 */
[----:B------:R-:W4:Y:S03]  /*0bc0*/  @P0 LDG.E R11, desc[UR6][R24.64] ;  /* 0x00000006180b0981 */ /* 0x000f26000c1e1900 */
[----:B--2---:R-:W-:Y:S01]  /*0bd0*/  @P1 IMAD.WIDE R14, R27, 0x4, R14 ;  /* 0x000000041b0e1825 */ /* 0x004fe200078e020e */
[----:B------:R-:W2:Y:S04]  /*0be0*/  @P0 LDG.E R22, desc[UR6][R24.64+0x4] ;  /* 0x0000040618160981 */ /* 0x000ea8000c1e1900 */
[----:B------:R-:W2:Y:S01]  /*0bf0*/  @P0 LDG.E R8, desc[UR6][R8.64] ;  /* 0x0000000608080981 */ /* 0x000ea2000c1e1900 */
[----:B---3--:R-:W-:-:S03]  /*0c00*/  @P1 IMAD.WIDE R16, R29, 0x4, R16 ;  /* 0x000000041d101825 */ /* 0x008fc600078e0210 */
[----:B------:R-:W3:Y:S04]  /*0c10*/  @P1 LDG.E R14, desc[UR6][R14.64] ;  /* 0x000000060e0e1981 */ /* 0x000ee8000c1e1900 */
[----:B------:R-:W3:Y:S01]  /*0c20*/  @P1 LDG.E R16, desc[UR6][R16.64] ;  /* 0x0000000610101981 */ /* 0x000ee2000c1e1900 */
[----:B----4-:R-:W-:-:S04]  /*0c30*/  @P0 IMAD R11, R11, R20, R23 ;  /* 0x000000140b0b0224 */ /* 0x010fc800078e0217 */
[----:B--2---:R-:W-:-:S04]  /*0c40*/  @P0 IMAD R23, R22, R8, R11 ;  /* 0x0000000816170224 */ /* 0x004fc800078e020b */
[----:B---3--:R-:W-:-:S07]  /*0c50*/  @P1 IMAD R23, R14, R16, R23 ;  /* 0x000000100e171224 */ /* 0x008fce00078e0217 */
.L_x_4:
[----:B------:R-:W0:Y:S01]  /*0c60*/  LDC.64 R14, c[0x0][0x3a8] ;  /* 0x0000ea00ff0e7b82 */ /* 0x000e220000000a00 */
[----:B------:R-:W1:Y:S07]  /*0c70*/  LDCU UR8, c[0x0][0x3d8] ;  /* 0x00007b00ff0877ac */ /* 0x000e6e0008000800 */
[----:B------:R-:W2:Y:S08]  /*0c80*/  LDC.64 R16, c[0x0][0x3b8] ;  /* 0x0000ee00ff107b82 */ /* 0x000eb00000000a00 */
[----:B------:R-:W3:Y:S01]  /*0c90*/  LDC.64 R8, c[0x0][0x3c8] ;  /* 0x0000f200ff087b82 */ /* 0x000ee20000000a00 */
[----:B0-----:R-:W-:-:S05]  /*0ca0*/  IMAD.WIDE R14, R0, 0x4, R14 ;  /* 0x00000004000e7825 */ /* 0x001fca00078e020e */
[----:B------:R0:W-:Y:S01]  /*0cb0*/  STG.E desc[UR6][R14.64], R23 ;  /* 0x000000170e007986 */ /* 0x0001e2000c101906 */
[----:B--2---:R-:W-:-:S05]  /*0cc0*/  IMAD.WIDE R16, R0, 0x4, R16 ;  /* 0x0000000400107825 */ /* 0x004fca00078e0210 */
[----:B------:R0:W-:Y:S01]  /*0cd0*/  STG.E desc[UR6][R16.64], R10 ;  /* 0x0000000a10007986 */ /* 0x0001e2000c101906 */
[----:B---3--:R-:W-:-:S05]  /*0ce0*/  IMAD.WIDE R8, R0, 0x4, R8 ;  /* 0x0000000400087825 */ /* 0x008fca00078e0208 */
[----:B------:R0:W-:Y:S04]  /*0cf0*/  STG.E desc[UR6][R8.64], R21 ;  /* 0x0000001508007986 */ /* 0x0001e8000c101906 */
[----:B------:R-:W1:Y:S01]  /*0d00*/  LDG.E R11, desc[UR6][R12.64] ;  /* 0x000000060c0b7981 */ /* 0x000e62000c1e1900 */
[----:B------:R-:W-:Y:S02]  /*0d10*/  IADD3 R0, PT, PT, R0, 0x1, RZ ;  /* 0x0000000100007810 */ /* 0x000fe40007ffe0ff */
[----:B-1----:R-:W-:-:S04]  /*0d20*/  IADD3 R11, PT, PT, R11, UR8, RZ ;  /* 0x000000080b0b7c10 */ /* 0x002fc8000fffe0ff */
[----:B------:R-:W-:-:S13]  /*0d30*/  ISETP.GE.AND P0, PT, R0, R11, PT ;  /* 0x0000000b0000720c */ /* 0x000fda0003f06270 */
[----:B0-----:R-:W-:Y:S05]  /*0d40*/  @!P0 BRA `(.L_x_6) ;  /* 0xfffffff400b48947 */ /* 0x001fea000383ffff */
[----:B------:R-:W-:Y:S05]  /*0d50*/  EXIT ;  /* 0x000000000000794d */ /* 0x000fea0003800000 */
.L_x_7:
[----:B------:R-:W-:-:S00]  /*0d60*/  BRA `(.L_x_7) ;  /* 0xfffffffc00fc7947 */ /* 0x000fc0000383ffff */
[----:B------:R-:W-:-:S00]  /*0d70*/  NOP ;  /* 0x0000000000007918 */ /* 0x000fc00000000000 */
        /* <DEDUP_REMOVED lines=8> */
.L_x_8:


//--------------------- .nv.shared.reserved.0     --------------------------
	.section	.nv.shared.reserved.0,"aw",@nobits
	.weak		__nv_reservedSMEM_offset_0_alias
	.size		__nv_reservedSMEM_offset_0_alias, 0, 64
	.other		__nv_reservedSMEM_offset_0_alias,@"STO_CUDA_RESERVED_SHARED STV_DEFAULT"
__nv_reservedSMEM_offset_0_alias:
	.zero		0
	.zero		64


//--------------------- .nv.constant0._Z13matrixProduct6MatrixS_S_S_S_Pii --------------------------
	.section	.nv.constant0._Z13matrixProduct6MatrixS_S_S_S_Pii,"a",@progbits
	.sectionflags	@""
	.align	4
.nv.constant0._Z13matrixProduct6MatrixS_S_S_S_Pii:
	.zero		988


//--------------------- SYMBOLS --------------------------

	.type		.nv.reservedSmem.offset0,@object
	.size		.nv.reservedSmem.offset0,0x4
